//
// Generated by NVIDIA NVVM Compiler
//
// Compiler Build ID: CL-36424714
// Cuda compilation tools, release 13.0, V13.0.88
// Based on NVVM 20.0.0
//

.version 9.0
.target sm_100
.address_size 64

	// .globl	_Z5hellov
.extern .func  (.param .b32 func_retval0) vprintf
(
	.param .b64 vprintf_param_0,
	.param .b64 vprintf_param_1
)
;
.global .align 1 .b8 $str[20] = {72, 101, 108, 108, 111, 32, 102, 114, 111, 109, 32, 100, 101, 118, 105, 99, 101, 33, 10};

.visible .entry _Z5hellov()
{
	.reg .b32 	%r<3>;
	.reg .b64 	%rd<3>;

	mov.u64 	%rd1, $str;
	cvta.global.u64 	%rd2, %rd1;
	{ // callseq 0, 0
	.param .b64 param0;
	st.param.b64 	[param0], %rd2;
	.param .b64 param1;
	st.param.b64 	[param1], 0;
	.param .b32 retval0;
	call.uni (retval0), 
	vprintf, 
	(
	param0, 
	param1
	);
	ld.param.b32 	%r1, [retval0];
	} // callseq 0
	ret;

}


// ===== COMPILED SASS (sm_100) =====

	.target	sm_100

	.elftype	@"ET_EXEC"


//--------------------- .note.nv.tkinfo           --------------------------
	.section	.note.nv.tkinfo,"",@"SHT_NOTE"
	.sectionflags	@"SHF_NOTE_NV_TKINFO"
	.tkinfo
        /*0018*/ 	.word	0x00000002
        /*0030*/ 	.string	""
        /*0030*/ 	.string	"ptxas"
        /*0030*/ 	.string	"Cuda compilation tools, release 13.0, V13.0.88"
        /*0030*/ 	.string	"Build cuda_13.0.r13.0/compiler.36424714_0"
        /*0030*/ 	.string	"-arch sm_100 -m 64 "



//--------------------- .note.nv.cuinfo           --------------------------
	.section	.note.nv.cuinfo,"",@"SHT_NOTE"
	.sectionflags	@"SHF_NOTE_NV_CUINFO"
        /*0018*/ 	.short	0x0002
        /*001a*/ 	.short	0x0064
        /*001c*/ 	.short	0x0082
	.zero		2


//--------------------- .nv.info                  --------------------------
	.section	.nv.info,"",@"SHT_CUDA_INFO"
	.align	4


	//----- nvinfo : EIATTR_REGCOUNT
	.align		4
        /*0000*/ 	.byte	0x04, 0x2f
        /*0002*/ 	.short	(.L_2 - .L_1)
	.align		4
.L_1:
        /*0004*/ 	.word	index@(_Z5hellov)
        /*0008*/ 	.word	0x00000018


	//----- nvinfo : EIATTR_FRAME_SIZE
	.align		4
.L_2:
        /*000c*/ 	.byte	0x04, 0x11
        /*000e*/ 	.short	(.L_4 - .L_3)
	.align		4
.L_3:
        /*0010*/ 	.word	index@(_Z5hellov)
        /*0014*/ 	.word	0x00000000


	//----- nvinfo : EIATTR_MIN_STACK_SIZE
	.align		4
.L_4:
        /*0018*/ 	.byte	0x04, 0x12
        /*001a*/ 	.short	(.L_6 - .L_5)
	.align		4
.L_5:
        /*001c*/ 	.word	index@(_Z5hellov)
        /*0020*/ 	.word	0x00000000
.L_6:


//--------------------- .nv.compat                --------------------------
	.section	.nv.compat,"",@"SHT_CUDA_COMPAT_INFO"
	.align	4
        /*0000*/ 	.byte	0x02, 0x09, 0x00, 0x00, 0x02, 0x02, 0x01, 0x00, 0x02, 0x05, 0x05, 0x00, 0x03, 0x07, 0x01, 0x01
        /*0010*/ 	.byte	0x02, 0x03, 0x00, 0x00, 0x02, 0x06, 0x01, 0x00, 0x04, 0x0b, 0x08, 0x00, 0x09, 0x00, 0x00, 0x00
        /*0020*/ 	.byte	0x00, 0x00, 0x00, 0x00


//--------------------- .nv.info._Z5hellov        --------------------------
	.section	.nv.info._Z5hellov,"",@"SHT_CUDA_INFO"
	.sectionflags	@""
	.align	4


	//----- nvinfo : EIATTR_CUDA_API_VERSION
	.align		4
        /*0000*/ 	.byte	0x04, 0x37
        /*0002*/ 	.short	(.L_8 - .L_7)
.L_7:
        /*0004*/ 	.word	0x00000082


	//----- nvinfo : EIATTR_SPARSE_MMA_MASK
	.align		4
.L_8:
        /*0008*/ 	.byte	0x03, 0x50
        /*000a*/ 	.short	0x0000


	//----- nvinfo : EIATTR_MAXREG_COUNT
	.align		4
        /*000c*/ 	.byte	0x03, 0x1b
        /*000e*/ 	.short	0x00ff


	//----- nvinfo : EIATTR_EXTERNS
	.align		4
        /*0010*/ 	.byte	0x04, 0x0f
        /*0012*/ 	.short	(.L_10 - .L_9)


	//   ....[0]....
	.align		4
.L_9:
        /*0014*/ 	.word	index@(vprintf)


	//----- nvinfo : EIATTR_MERCURY_ISA_VERSION
	.align		4
.L_10:
        /*0018*/ 	.byte	0x03, 0x5f
        /*001a*/ 	.short	0x0101


	//----- nvinfo : EIATTR_VRC_CTA_INIT_COUNT
	.align		4
        /*001c*/ 	.byte	0x02, 0x4a
	.zero		1
	.zero		1


	//----- nvinfo : EIATTR_SYSCALL_OFFSETS
	.align		4
        /*0020*/ 	.byte	0x04, 0x46
        /*0022*/ 	.short	(.L_12 - .L_11)


	//   ....[0]....
.L_11:
        /*0024*/ 	.word	0x00000080


	//----- nvinfo : EIATTR_EXIT_INSTR_OFFSETS
	.align		4
.L_12:
        /*0028*/ 	.byte	0x04, 0x1c
        /*002a*/ 	.short	(.L_14 - .L_13)


	//   ....[0]....
.L_13:
        /*002c*/ 	.word	0x00000090


	//----- nvinfo : EIATTR_SW_WAR
	.align		4
.L_14:
        /*0030*/ 	.byte	0x04, 0x36
        /*0032*/ 	.short	(.L_16 - .L_15)
.L_15:
        /*0034*/ 	.word	0x00000008
.L_16:


//--------------------- .nv.callgraph             --------------------------
	.section	.nv.callgraph,"",@"SHT_CUDA_CALLGRAPH"
	.align	4
	.sectionentsize	8
	.align		4
        /*0000*/ 	.word	0x00000000
	.align		4
        /*0004*/ 	.word	0xffffffff
	.align		4
        /*0008*/ 	.word	index@(_Z5hellov)
	.align		4
        /*000c*/ 	.word	index@(vprintf)
	.align		4
        /*0010*/ 	.word	0x00000000
	.align		4
        /*0014*/ 	.word	0xfffffffe
	.align		4
        /*0018*/ 	.word	0x00000000
	.align		4
        /*001c*/ 	.word	0xfffffffd
	.align		4
        /*0020*/ 	.word	0x00000000
	.align		4
        /*0024*/ 	.word	0xfffffffc


//--------------------- .nv.constant4             --------------------------
	.section	.nv.constant4,"a",@progbits
	.align	8
	.align		8
.nv.constant4:
        /*0000*/ 	.dword	vprintf
	.align		8
        /*0008*/ 	.dword	$str


//--------------------- .text._Z5hellov           --------------------------
	.section	.text._Z5hellov,"ax",@progbits
	.align	128
        .global         _Z5hellov
        .type           _Z5hellov,@function
        .size           _Z5hellov,(.L_x_2 - _Z5hellov)
        .other          _Z5hellov,@"STO_CUDA_ENTRY STV_DEFAULT"
_Z5hellov:
.text._Z5hellov:
[----:B------:R-:W0:Y:S01]  /*0000*/  LDC R1, c[0x0][0x37c] ;  /* 0x0000df00ff017b82 */ /* 0x000e220000000800 */
[----:B------:R-:W-:Y:S01]  /*0010*/  MOV R0, 0x0 ;  /* 0x0000000000007802 */ /* 0x000fe20000000f00 */
[----:B------:R-:W1:Y:S01]  /*0020*/  LDCU.64 UR4, c[0x4][0x8] ;  /* 0x01000100ff0477ac */ /* 0x000e620008000a00 */
[----:B------:R-:W-:-:S05]  /*0030*/  CS2R R6, SRZ ;  /* 0x0000000000067805 */ /* 0x000fca000001ff00 */
[----:B------:R2:W3:Y:S01]  /*0040*/  LDC.64 R2, c[0x4][R0] ;  /* 0x0100000000027b82 */ /* 0x0004e20000000a00 */
[----:B-1----:R-:W-:Y:S02]  /*0050*/  IMAD.U32 R4, RZ, RZ, UR4 ;  /* 0x00000004ff047e24 */ /* 0x002fe4000f8e00ff */
[----:B--2---:R-:W-:-:S07]  /*0060*/  IMAD.U32 R5, RZ, RZ, UR5 ;  /* 0x00000005ff057e24 */ /* 0x004fce000f8e00ff */
[----:B------:R-:W-:-:S07]  /*0070*/  LEPC R20, `(.L_x_0) ;  /* 0x000000001014794e */ /* 0x000fce0000000000 */
[----:B0--3--:R-:W-:Y:S05]  /*0080*/  CALL.ABS.NOINC R2 ;  /* 0x0000000002007343 */ /* 0x009fea0003c00000 */
.L_x_0:
[----:B------:R-:W-:Y:S05]  /*0090*/  EXIT ;  /* 0x000000000000794d */ /* 0x000fea0003800000 */
.L_x_1:
[----:B------:R-:W-:-:S00]  /*00a0*/  BRA `(.L_x_1) ;  /* 0xfffffffc00fc7947 */ /* 0x000fc0000383ffff */
[----:B------:R-:W-:-:S00]  /*00b0*/  NOP ;  /* 0x0000000000007918 */ /* 0x000fc00000000000 */
        /* <DEDUP_REMOVED lines=12> */
.L_x_2:


//--------------------- .nv.global.init           --------------------------
	.section	.nv.global.init,"aw",@progbits
.nv.global.init:
	.type		$str,@object
	.size		$str,(.L_0 - $str)
$str:
        /*0000*/ 	.byte	0x48, 0x65, 0x6c, 0x6c, 0x6f, 0x20, 0x66, 0x72, 0x6f, 0x6d, 0x20, 0x64, 0x65, 0x76, 0x69, 0x63
        /*0010*/ 	.byte	0x65, 0x21, 0x0a, 0x00
.L_0:


//--------------------- .nv.shared.reserved.0     --------------------------
	.section	.nv.shared.reserved.0,"aw",@nobits
	.weak		__nv_reservedSMEM_offset_0_alias
	.size		__nv_reservedSMEM_offset_0_alias, 0, 64
	.other		__nv_reservedSMEM_offset_0_alias,@"STO_CUDA_RESERVED_SHARED STV_DEFAULT"
__nv_reservedSMEM_offset_0_alias:
	.zero		0
	.zero		64


//--------------------- .nv.constant0._Z5hellov   --------------------------
	.section	.nv.constant0._Z5hellov,"a",@progbits
	.sectionflags	@""
	.align	4
.nv.constant0._Z5hellov:
	.zero		896


//--------------------- SYMBOLS --------------------------

	.type		.nv.reservedSmem.offset0,@object
	.size		.nv.reservedSmem.offset0,0x4
	.type		vprintf,@function
